	.headerflags	@"EF_CUDA_TEXMODE_UNIFIED EF_CUDA_64BIT_ADDRESS EF_CUDA_ACCELERATORS EF_CUDA_SM90 EF_CUDA_VIRTUAL_SM(EF_CUDA_SM90)"
	.elftype	@"ET_EXEC"


//--------------------- .nv.info                  --------------------------
	.section	.nv.info,"",@"SHT_CUDA_INFO"
	.align	4


	//----- nvinfo : EIATTR_REGCOUNT
	.align		4
        /*0000*/ 	.byte	0x04, 0x2f
        /*0002*/ 	.short	(.L_3 - .L_2)
	.align		4
.L_2:
        /*0004*/ 	.word	index@(triton_poi_fused__native_batch_norm_legit_no_training_add_convolution_63)
        /*0008*/ 	.word	0x00000028


	//----- nvinfo : EIATTR_MIN_STACK_SIZE
	.align		4
.L_3:
        /*000c*/ 	.byte	0x04, 0x12
        /*000e*/ 	.short	(.L_5 - .L_4)
	.align		4
.L_4:
        /*0010*/ 	.word	index@(triton_poi_fused__native_batch_norm_legit_no_training_add_convolution_63)
        /*0014*/ 	.word	0x00000000


	//----- nvinfo : EIATTR_FRAME_SIZE
	.align		4
.L_5:
        /*0018*/ 	.byte	0x04, 0x11
        /*001a*/ 	.short	(.L_7 - .L_6)
	.align		4
.L_6:
        /*001c*/ 	.word	index@(triton_poi_fused__native_batch_norm_legit_no_training_add_convolution_63)
        /*0020*/ 	.word	0x00000000


	//----- nvinfo : EIATTR_MIN_STACK_SIZE
	.align		4
.L_7:
        /*0024*/ 	.byte	0x04, 0x12
        /*0026*/ 	.short	(.L_9 - .L_8)
	.align		4
.L_8:
        /*0028*/ 	.word	index@(triton_poi_fused__native_batch_norm_legit_no_training_add_convolution_63)
        /*002c*/ 	.word	0x00000000
.L_9:


//--------------------- .nv.info.triton_poi_fused__native_batch_norm_legit_no_training_add_convolution_63 --------------------------
	.section	.nv.info.triton_poi_fused__native_batch_norm_legit_no_training_add_convolution_63,"",@"SHT_CUDA_INFO"
	.sectionflags	@""
	.align	4


	//----- nvinfo : EIATTR_CUDA_API_VERSION
	.align		4
        /*0000*/ 	.byte	0x04, 0x37
        /*0002*/ 	.short	(.L_11 - .L_10)
.L_10:
        /*0004*/ 	.word	0x0000007c


	//----- nvinfo : EIATTR_KPARAM_INFO
	.align		4
.L_11:
        /*0008*/ 	.byte	0x04, 0x17
        /*000a*/ 	.short	(.L_13 - .L_12)
.L_12:
        /*000c*/ 	.word	0x00000000
        /*0010*/ 	.short	0x000d
        /*0012*/ 	.short	0x0068
        /*0014*/ 	.byte	0x00, 0xf0, 0x11, 0x00


	//----- nvinfo : EIATTR_KPARAM_INFO
	.align		4
.L_13:
        /*0018*/ 	.byte	0x04, 0x17
        /*001a*/ 	.short	(.L_15 - .L_14)
.L_14:
        /*001c*/ 	.word	0x00000000
        /*0020*/ 	.short	0x000c
        /*0022*/ 	.short	0x0060
        /*0024*/ 	.byte	0x00, 0xf4, 0x21, 0x00


	//----- nvinfo : EIATTR_KPARAM_INFO
	.align		4
.L_15:
        /*0028*/ 	.byte	0x04, 0x17
        /*002a*/ 	.short	(.L_17 - .L_16)
.L_16:
        /*002c*/ 	.word	0x00000000
        /*0030*/ 	.short	0x000b
        /*0032*/ 	.short	0x0058
        /*0034*/ 	.byte	0x00, 0xf4, 0x21, 0x00


	//----- nvinfo : EIATTR_KPARAM_INFO
	.align		4
.L_17:
        /*0038*/ 	.byte	0x04, 0x17
        /*003a*/ 	.short	(.L_19 - .L_18)
.L_18:
        /*003c*/ 	.word	0x00000000
        /*0040*/ 	.short	0x000a
        /*0042*/ 	.short	0x0050
        /*0044*/ 	.byte	0x00, 0xf4, 0x21, 0x00


	//----- nvinfo : EIATTR_KPARAM_INFO
	.align		4
.L_19:
        /*0048*/ 	.byte	0x04, 0x17
        /*004a*/ 	.short	(.L_21 - .L_20)
.L_20:
        /*004c*/ 	.word	0x00000000
        /*0050*/ 	.short	0x0009
        /*0052*/ 	.short	0x0048
        /*0054*/ 	.byte	0x00, 0xf4, 0x21, 0x00


	//----- nvinfo : EIATTR_KPARAM_INFO
	.align		4
.L_21:
        /*0058*/ 	.byte	0x04, 0x17
        /*005a*/ 	.short	(.L_23 - .L_22)
.L_22:
        /*005c*/ 	.word	0x00000000
        /*0060*/ 	.short	0x0008
        /*0062*/ 	.short	0x0040
        /*0064*/ 	.byte	0x00, 0xf4, 0x21, 0x00


	//----- nvinfo : EIATTR_KPARAM_INFO
	.align		4
.L_23:
        /*0068*/ 	.byte	0x04, 0x17
        /*006a*/ 	.short	(.L_25 - .L_24)
.L_24:
        /*006c*/ 	.word	0x00000000
        /*0070*/ 	.short	0x0007
        /*0072*/ 	.short	0x0038
        /*0074*/ 	.byte	0x00, 0xf4, 0x21, 0x00


	//----- nvinfo : EIATTR_KPARAM_INFO
	.align		4
.L_25:
        /*0078*/ 	.byte	0x04, 0x17
        /*007a*/ 	.short	(.L_27 - .L_26)
.L_26:
        /*007c*/ 	.word	0x00000000
        /*0080*/ 	.short	0x0006
        /*0082*/ 	.short	0x0030
        /*0084*/ 	.byte	0x00, 0xf4, 0x21, 0x00


	//----- nvinfo : EIATTR_KPARAM_INFO
	.align		4
.L_27:
        /*0088*/ 	.byte	0x04, 0x17
        /*008a*/ 	.short	(.L_29 - .L_28)
.L_28:
        /*008c*/ 	.word	0x00000000
        /*0090*/ 	.short	0x0005
        /*0092*/ 	.short	0x0028
        /*0094*/ 	.byte	0x00, 0xf4, 0x21, 0x00


	//----- nvinfo : EIATTR_KPARAM_INFO
	.align		4
.L_29:
        /*0098*/ 	.byte	0x04, 0x17
        /*009a*/ 	.short	(.L_31 - .L_30)
.L_30:
        /*009c*/ 	.word	0x00000000
        /*00a0*/ 	.short	0x0004
        /*00a2*/ 	.short	0x0020
        /*00a4*/ 	.byte	0x00, 0xf4, 0x21, 0x00


	//----- nvinfo : EIATTR_KPARAM_INFO
	.align		4
.L_31:
        /*00a8*/ 	.byte	0x04, 0x17
        /*00aa*/ 	.short	(.L_33 - .L_32)
.L_32:
        /*00ac*/ 	.word	0x00000000
        /*00b0*/ 	.short	0x0003
        /*00b2*/ 	.short	0x0018
        /*00b4*/ 	.byte	0x00, 0xf4, 0x21, 0x00


	//----- nvinfo : EIATTR_KPARAM_INFO
	.align		4
.L_33:
        /*00b8*/ 	.byte	0x04, 0x17
        /*00ba*/ 	.short	(.L_35 - .L_34)
.L_34:
        /*00bc*/ 	.word	0x00000000
        /*00c0*/ 	.short	0x0002
        /*00c2*/ 	.short	0x0010
        /*00c4*/ 	.byte	0x00, 0xf4, 0x21, 0x00


	//----- nvinfo : EIATTR_KPARAM_INFO
	.align		4
.L_35:
        /*00c8*/ 	.byte	0x04, 0x17
        /*00ca*/ 	.short	(.L_37 - .L_36)
.L_36:
        /*00cc*/ 	.word	0x00000000
        /*00d0*/ 	.short	0x0001
        /*00d2*/ 	.short	0x0008
        /*00d4*/ 	.byte	0x00, 0xf4, 0x21, 0x00


	//----- nvinfo : EIATTR_KPARAM_INFO
	.align		4
.L_37:
        /*00d8*/ 	.byte	0x04, 0x17
        /*00da*/ 	.short	(.L_39 - .L_38)
.L_38:
        /*00dc*/ 	.word	0x00000000
        /*00e0*/ 	.short	0x0000
        /*00e2*/ 	.short	0x0000
        /*00e4*/ 	.byte	0x00, 0xf4, 0x21, 0x00


	//----- nvinfo : EIATTR_SPARSE_MMA_MASK
	.align		4
.L_39:
        /*00e8*/ 	.byte	0x03, 0x50
        /*00ea*/ 	.short	0x0000


	//----- nvinfo : EIATTR_MAXREG_COUNT
	.align		4
        /*00ec*/ 	.byte	0x03, 0x1b
        /*00ee*/ 	.short	0x00ff


	//----- nvinfo : EIATTR_EXIT_INSTR_OFFSETS
	.align		4
        /*00f0*/ 	.byte	0x04, 0x1c
        /*00f2*/ 	.short	(.L_41 - .L_40)


	//   ....[0]....
.L_40:
        /*00f4*/ 	.word	0x000009b0


	//   ....[1]....
        /*00f8*/ 	.word	0x000009d0


	//----- nvinfo : EIATTR_REQNTID
	.align		4
.L_41:
        /*00fc*/ 	.byte	0x04, 0x10
        /*00fe*/ 	.short	(.L_43 - .L_42)
.L_42:
        /*0100*/ 	.word	0x00000080
        /*0104*/ 	.word	0x00000001
        /*0108*/ 	.word	0x00000001


	//----- nvinfo : EIATTR_CBANK_PARAM_SIZE
	.align		4
.L_43:
        /*010c*/ 	.byte	0x03, 0x19
        /*010e*/ 	.short	0x006c


	//----- nvinfo : EIATTR_PARAM_CBANK
	.align		4
        /*0110*/ 	.byte	0x04, 0x0a
        /*0112*/ 	.short	(.L_45 - .L_44)
	.align		4
.L_44:
        /*0114*/ 	.word	index@(.nv.constant0.triton_poi_fused__native_batch_norm_legit_no_training_add_convolution_63)
        /*0118*/ 	.short	0x0210
        /*011a*/ 	.short	0x006c


	//----- nvinfo : EIATTR_SW_WAR
	.align		4
.L_45:
        /*011c*/ 	.byte	0x04, 0x36
        /*011e*/ 	.short	(.L_47 - .L_46)
.L_46:
        /*0120*/ 	.word	0x00000008
.L_47:


//--------------------- .nv.callgraph             --------------------------
	.section	.nv.callgraph,"",@"SHT_CUDA_CALLGRAPH"
	.align	4
	.sectionentsize	8
	.align		4
        /*0000*/ 	.word	0x00000000
	.align		4
        /*0004*/ 	.word	0xffffffff
	.align		4
        /*0008*/ 	.word	0x00000000
	.align		4
        /*000c*/ 	.word	0xfffffffe
	.align		4
        /*0010*/ 	.word	0x00000000
	.align		4
        /*0014*/ 	.word	0xfffffffd
	.align		4
        /*0018*/ 	.word	0x00000000
	.align		4
        /*001c*/ 	.word	0xfffffffc


//--------------------- .nv.constant4             --------------------------
	.section	.nv.constant4,"a",@progbits
	.align	8
	.align		8
.nv.constant4:
        /*0000*/ 	.dword	_$_str
	.align		8
        /*0008*/ 	.dword	_$_str_$_2


//--------------------- .text.triton_poi_fused__native_batch_norm_legit_no_training_add_convolution_63 --------------------------
	.section	.text.triton_poi_fused__native_batch_norm_legit_no_training_add_convolution_63,"ax",@progbits
	.align	128
        .global         triton_poi_fused__native_batch_norm_legit_no_training_add_convolution_63
        .type           triton_poi_fused__native_batch_norm_legit_no_training_add_convolution_63,@function
        .size           triton_poi_fused__native_batch_norm_legit_no_training_add_convolution_63,(.L_x_1 - triton_poi_fused__native_batch_norm_legit_no_training_add_convolution_63)
        .other          triton_poi_fused__native_batch_norm_legit_no_training_add_convolution_63,@"STO_CUDA_ENTRY STV_DEFAULT"
triton_poi_fused__native_batch_norm_legit_no_training_add_convolution_63:
.text.triton_poi_fused__native_batch_norm_legit_no_training_add_convolution_63:
[----:B------:R-:W0:Y:S01]  /*0000*/  LDC R1, c[0x0][0x28] ;  /* 0x00000a00ff017b82 */ /* 0x000e220000000800 */
[----:B------:R-:W1:Y:S01]  /*0010*/  S2R R0, SR_TID.X ;  /* 0x0000000000007919 */ /* 0x000e620000002100 */
[----:B------:R-:W-:-:S06]  /*0020*/  HFMA2.MMA R8, -RZ, RZ, 0, 0 ;  /* 0x00000000ff087435 */ /* 0x000fcc00000001ff */
[----:B------:R-:W2:Y:S01]  /*0030*/  LDC.64 R2, c[0x0][0x238] ;  /* 0x00008e00ff027b82 */ /* 0x000ea20000000a00 */
[----:B------:R-:W-:Y:S01]  /*0040*/  MOV R4, RZ ;  /* 0x000000ff00047202 */ /* 0x000fe20000000f00 */
[----:B------:R-:W3:Y:S01]  /*0050*/  S2R R9, SR_CTAID.X ;  /* 0x0000000000097919 */ /* 0x000ee20000002500 */
[----:B------:R-:W-:Y:S01]  /*0060*/  HFMA2.MMA R12, -RZ, RZ, 0, 0 ;  /* 0x00000000ff0c7435 */ /* 0x000fe200000001ff */
[----:B------:R-:W-:-:S04]  /*0070*/  ULDC.64 UR4, c[0x0][0x208] ;  /* 0x0000820000047ab9 */ /* 0x000fc80000000a00 */
[----:B------:R-:W4:Y:S01]  /*0080*/  LDC.64 R22, c[0x0][0x258] ;  /* 0x00009600ff167b82 */ /* 0x000f220000000a00 */
[----:B------:R-:W-:-:S07]  /*0090*/  MOV R10, RZ ;  /* 0x000000ff000a7202 */ /* 0x000fce0000000f00 */
[----:B------:R-:W5:Y:S08]  /*00a0*/  LDC.64 R20, c[0x0][0x228] ;  /* 0x00008a00ff147b82 */ /* 0x000f700000000a00 */
[----:B------:R-:W5:Y:S01]  /*00b0*/  LDC.64 R34, c[0x0][0x230] ;  /* 0x00008c00ff227b82 */ /* 0x000f620000000a00 */
[----:B-1----:R-:W-:-:S07]  /*00c0*/  SHF.L.U32 R0, R0, 0x1, RZ ;  /* 0x0000000100007819 */ /* 0x002fce00000006ff */
[----:B------:R-:W1:Y:S01]  /*00d0*/  LDC.64 R16, c[0x0][0x240] ;  /* 0x00009000ff107b82 */ /* 0x000e620000000a00 */
[----:B------:R-:W-:-:S04]  /*00e0*/  LOP3.LUT R0, R0, 0xfe, RZ, 0xc0, !PT ;  /* 0x000000fe00007812 */ /* 0x000fc800078ec0ff */
[----:B---3--:R-:W-:-:S03]  /*00f0*/  LEA R9, R9, R0, 0x8 ;  /* 0x0000000009097211 */ /* 0x008fc600078e40ff */
[----:B------:R-:W3:Y:S01]  /*0100*/  LDC.64 R30, c[0x0][0x248] ;  /* 0x00009200ff1e7b82 */ /* 0x000ee20000000a00 */
[----:B------:R-:W-:Y:S01]  /*0110*/  IADD3 R5, R9, 0x1, RZ ;  /* 0x0000000109057810 */ /* 0x000fe20007ffe0ff */
[C---:B------:R-:W-:Y:S01]  /*0120*/  IMAD.HI R0, R9.reuse, -0x79fac3cb, R8 ;  /* 0x86053c3509007827 */ /* 0x040fe200078e0208 */
[----:B------:R-:W-:-:S04]  /*0130*/  ISETP.GE.AND P0, PT, R9, 0x1e90, PT ;  /* 0x00001e900900780c */ /* 0x000fc80003f06270 */
[----:B------:R-:W-:-:S04]  /*0140*/  SHF.R.U32.HI R7, RZ, 0x1f, R0 ;  /* 0x0000001fff077819 */ /* 0x000fc80000011600 */
[----:B------:R-:W-:Y:S01]  /*0150*/  LEA.HI.SX32 R7, R0, R7, 0x18 ;  /* 0x0000000700077211 */ /* 0x000fe200078fc2ff */
[----:B------:R-:W-:-:S04]  /*0160*/  IMAD.HI R0, R5, -0x79fac3cb, R4 ;  /* 0x86053c3505007827 */ /* 0x000fc800078e0204 */
[----:B------:R-:W-:Y:S01]  /*0170*/  IMAD R11, R7, -0x1e9, R9 ;  /* 0xfffffe17070b7824 */ /* 0x000fe200078e0209 */
[----:B------:R-:W-:-:S03]  /*0180*/  SHF.R.U32.HI R13, RZ, 0x1f, R0 ;  /* 0x0000001fff0d7819 */ /* 0x000fc60000011600 */
[----:B--2---:R-:W-:Y:S01]  /*0190*/  IMAD.WIDE R6, R11, 0x4, R2 ;  /* 0x000000040b067825 */ /* 0x004fe200078e0202 */
[----:B------:R-:W-:-:S04]  /*01a0*/  LEA.HI.SX32 R13, R0, R13, 0x18 ;  /* 0x0000000d000d7211 */ /* 0x000fc800078fc2ff */
[----:B------:R5:W2:Y:S01]  /*01b0*/  @!P0 LDG.E.EL R12, desc[UR4][R6.64] ;  /* 0x00000004060c8981 */ /* 0x000aa2000c2e1900 */
[----:B------:R-:W-:Y:S02]  /*01c0*/  IMAD R15, R13, -0x1e9, R5 ;  /* 0xfffffe170d0f7824 */ /* 0x000fe400078e0205 */
[----:B----4-:R-:W-:Y:S01]  /*01d0*/  IMAD.WIDE R28, R11, 0x4, R22 ;  /* 0x000000040b1c7825 */ /* 0x010fe200078e0216 */
[----:B------:R-:W4:Y:S03]  /*01e0*/  LDC.64 R4, c[0x0][0x220] ;  /* 0x00008800ff047b82 */ /* 0x000f260000000a00 */
[----:B------:R-:W-:Y:S01]  /*01f0*/  IMAD.WIDE R18, R15, 0x4, R2 ;  /* 0x000000040f127825 */ /* 0x000fe200078e0202 */
[----:B------:R-:W-:-:S04]  /*0200*/  CS2R R2, SRZ ;  /* 0x0000000000027805 */ /* 0x000fc8000001ff00 */
[----:B------:R1:W2:Y:S04]  /*0210*/  @!P0 LDG.E.EL R10, desc[UR4][R18.64] ;  /* 0x00000004120a8981 */ /* 0x0002a8000c2e1900 */
[----:B------:R1:W2:Y:S01]  /*0220*/  @!P0 LDG.E.EL R2, desc[UR4][R28.64] ;  /* 0x000000041c028981 */ /* 0x0002a2000c2e1900 */
[----:B------:R-:W-:Y:S01]  /*0230*/  CS2R R24, SRZ ;  /* 0x0000000000187805 */ /* 0x000fe2000001ff00 */
[----:B------:R-:W-:Y:S01]  /*0240*/  IMAD.WIDE R22, R15, 0x4, R22 ;  /* 0x000000040f167825 */ /* 0x000fe200078e0216 */
[----:B------:R-:W-:Y:S01]  /*0250*/  MOV R14, RZ ;  /* 0x000000ff000e7202 */ /* 0x000fe20000000f00 */
[----:B------:R-:W-:Y:S02]  /*0260*/  HFMA2.MMA R27, -RZ, RZ, 0, 0 ;  /* 0x00000000ff1b7435 */ /* 0x000fe400000001ff */
[C---:B0----5:R-:W-:Y:S01]  /*0270*/  IMAD.WIDE R6, R11.reuse, 0x4, R34 ;  /* 0x000000040b067825 */ /* 0x061fe200078e0222 */
[----:B------:R0:W5:Y:S03]  /*0280*/  @!P0 LDG.E.EL R25, desc[UR4][R22.64] ;  /* 0x0000000416198981 */ /* 0x000166000c2e1900 */
[----:B----4-:R-:W-:-:S04]  /*0290*/  IMAD.WIDE R32, R11, 0x4, R4 ;  /* 0x000000040b207825 */ /* 0x010fc800078e0204 */
[----:B------:R-:W-:Y:S01]  /*02a0*/  IMAD.WIDE R36, R15, 0x4, R4 ;  /* 0x000000040f247825 */ /* 0x000fe200078e0204 */
[----:B------:R-:W-:Y:S01]  /*02b0*/  HFMA2.MMA R5, -RZ, RZ, 0, 0 ;  /* 0x00000000ff057435 */ /* 0x000fe200000001ff */
[----:B------:R-:W-:Y:S02]  /*02c0*/  MOV R4, RZ ;  /* 0x000000ff00047202 */ /* 0x000fe40000000f00 */
[----:B-1----:R-:W-:Y:S01]  /*02d0*/  CS2R R18, SRZ ;  /* 0x0000000000127805 */ /* 0x002fe2000001ff00 */
[--C-:B------:R-:W-:Y:S01]  /*02e0*/  IMAD.WIDE R28, R11, 0x4, R20.reuse ;  /* 0x000000040b1c7825 */ /* 0x100fe200078e0214 */
[----:B------:R1:W4:Y:S03]  /*02f0*/  @!P0 LDG.E.EL R27, desc[UR4][R32.64] ;  /* 0x00000004201b8981 */ /* 0x000326000c2e1900 */
[----:B------:R-:W-:Y:S01]  /*0300*/  IMAD.WIDE R20, R15, 0x4, R20 ;  /* 0x000000040f147825 */ /* 0x000fe200078e0214 */
[----:B------:R-:W4:Y:S03]  /*0310*/  @!P0 LDG.E.EL R19, desc[UR4][R28.64] ;  /* 0x000000041c138981 */ /* 0x000f26000c2e1900 */
[----:B0-----:R-:W-:Y:S01]  /*0320*/  IMAD.WIDE R22, R11, 0x4, R16 ;  /* 0x000000040b167825 */ /* 0x001fe200078e0210 */
[----:B------:R0:W4:Y:S01]  /*0330*/  @!P0 LDG.E.EL R5, desc[UR4][R6.64] ;  /* 0x0000000406058981 */ /* 0x000122000c2e1900 */
[----:B-1----:R-:W1:Y:S03]  /*0340*/  LDC.64 R32, c[0x0][0x250] ;  /* 0x00009400ff207b82 */ /* 0x002e660000000a00 */
[----:B------:R3:W4:Y:S04]  /*0350*/  @!P0 LDG.E.EL R14, desc[UR4][R20.64] ;  /* 0x00000004140e8981 */ /* 0x000728000c2e1900 */
[----:B------:R-:W4:Y:S01]  /*0360*/  @!P0 LDG.E.EL R4, desc[UR4][R22.64] ;  /* 0x0000000416048981 */ /* 0x000f22000c2e1900 */
[----:B0-----:R-:W-:Y:S01]  /*0370*/  CS2R R6, SRZ ;  /* 0x0000000000067805 */ /* 0x001fe2000001ff00 */
[----:B------:R-:W0:Y:S01]  /*0380*/  LDC.64 R28, c[0x0][0x260] ;  /* 0x00009800ff1c7b82 */ /* 0x000e220000000a00 */
[----:B------:R-:W-:Y:S01]  /*0390*/  HFMA2.MMA R0, -RZ, RZ, 0, 0 ;  /* 0x00000000ff007435 */ /* 0x000fe200000001ff */
[----:B------:R-:W-:Y:S01]  /*03a0*/  IMAD.WIDE R34, R15, 0x4, R34 ;  /* 0x000000040f227825 */ /* 0x000fe200078e0222 */
[----:B------:R-:W-:Y:S01]  /*03b0*/  MOV R13, RZ ;  /* 0x000000ff000d7202 */ /* 0x000fe20000000f00 */
[----:B------:R-:W4:Y:S02]  /*03c0*/  @!P0 LDG.E.EL R24, desc[UR4][R36.64] ;  /* 0x0000000424188981 */ /* 0x000f24000c2e1900 */
[----:B---3--:R-:W-:-:S02]  /*03d0*/  IMAD.WIDE R20, R11, 0x4, R30 ;  /* 0x000000040b147825 */ /* 0x008fc400078e021e */
[----:B------:R-:W3:Y:S02]  /*03e0*/  @!P0 LDG.E.EL R8, desc[UR4][R34.64] ;  /* 0x0000000422088981 */ /* 0x000ee4000c2e1900 */
[C---:B------:R-:W-:Y:S02]  /*03f0*/  IMAD.WIDE R16, R15.reuse, 0x4, R16 ;  /* 0x000000040f107825 */ /* 0x040fe400078e0210 */
[----:B------:R-:W3:Y:S04]  /*0400*/  @!P0 LDG.E.EL R7, desc[UR4][R20.64] ;  /* 0x0000000414078981 */ /* 0x000ee8000c2e1900 */
[----:B------:R1:W3:Y:S02]  /*0410*/  @!P0 LDG.E.EL R3, desc[UR4][R16.64] ;  /* 0x0000000410038981 */ /* 0x0002e4000c2e1900 */
[----:B-1----:R-:W1:Y:S01]  /*0420*/  LDC.64 R16, c[0x0][0x268] ;  /* 0x00009a00ff107b82 */ /* 0x002e620000000a00 */
[----:B------:R-:W-:-:S04]  /*0430*/  IMAD.WIDE R30, R15, 0x4, R30 ;  /* 0x000000040f1e7825 */ /* 0x000fc800078e021e */
[--C-:B------:R-:W-:Y:S01]  /*0440*/  IMAD.WIDE R34, R11, 0x4, R32.reuse ;  /* 0x000000040b227825 */ /* 0x100fe200078e0220 */
[----:B------:R0:W3:Y:S03]  /*0450*/  @!P0 LDG.E.EL R0, desc[UR4][R30.64] ;  /* 0x000000041e008981 */ /* 0x0000e6000c2e1900 */
[----:B------:R-:W-:Y:S01]  /*0460*/  IMAD.WIDE R32, R15, 0x4, R32 ;  /* 0x000000040f207825 */ /* 0x000fe200078e0220 */
[----:B------:R-:W-:Y:S01]  /*0470*/  MOV R21, RZ ;  /* 0x000000ff00157202 */ /* 0x000fe20000000f00 */
[----:B------:R-:W3:Y:S01]  /*0480*/  @!P0 LDG.E.EL R13, desc[UR4][R34.64] ;  /* 0x00000004220d8981 */ /* 0x000ee2000c2e1900 */
[----:B------:R-:W-:-:S03]  /*0490*/  HFMA2.MMA R23, -RZ, RZ, 0, 0 ;  /* 0x00000000ff177435 */ /* 0x000fc600000001ff */
[----:B------:R-:W3:Y:S01]  /*04a0*/  @!P0 LDG.E.EL R6, desc[UR4][R32.64] ;  /* 0x0000000420068981 */ /* 0x000ee2000c2e1900 */
[----:B0-----:R-:W-:-:S04]  /*04b0*/  IMAD.WIDE R30, R11, 0x4, R28 ;  /* 0x000000040b1e7825 */ /* 0x001fc800078e021c */
[----:B------:R-:W-:Y:S02]  /*04c0*/  IMAD.WIDE R28, R15, 0x4, R28 ;  /* 0x000000040f1c7825 */ /* 0x000fe400078e021c */
[----:B------:R-:W3:Y:S04]  /*04d0*/  @!P0 LDG.E.EL R23, desc[UR4][R30.64] ;  /* 0x000000041e178981 */ /* 0x000ee8000c2e1900 */
[----:B------:R0:W3:Y:S01]  /*04e0*/  @!P0 LDG.E.EL R21, desc[UR4][R28.64] ;  /* 0x000000041c158981 */ /* 0x0000e2000c2e1900 */
[----:B--2---:R-:W-:-:S04]  /*04f0*/  FADD R22, R12, 9.9999997473787516356e-06 ;  /* 0x3727c5ac0c167421 */ /* 0x004fc80000000000 */
[----:B------:R-:W2:Y:S01]  /*0500*/  MUFU.SQRT R20, R22 ;  /* 0x0000001600147308 */ /* 0x000ea20000002000 */
[----:B------:R-:W-:Y:S01]  /*0510*/  FADD R12, R10, 9.9999997473787516356e-06 ;  /* 0x3727c5ac0a0c7421 */ /* 0x000fe20000000000 */
[----:B------:R-:W-:-:S06]  /*0520*/  FADD R2, R2, 9.9999997473787516356e-06 ;  /* 0x3727c5ac02027421 */ /* 0x000fcc0000000000 */
[----:B------:R-:W0:Y:S01]  /*0530*/  MUFU.SQRT R12, R12 ;  /* 0x0000000c000c7308 */ /* 0x000e220000002000 */
[----:B--2---:R-:W-:-:S07]  /*0540*/  FSETP.GT.AND P1, PT, R20, 8.50705917302346158658e+37, PT ;  /* 0x7e8000001400780b */ /* 0x004fce0003f24000 */
[----:B------:R-:W2:Y:S01]  /*0550*/  MUFU.SQRT R26, R2 ;  /* 0x00000002001a7308 */ /* 0x000ea20000002000 */
[----:B------:R-:W-:Y:S02]  /*0560*/  FSETP.GEU.AND P4, PT, R20, 1.175494350822287508e-38, PT ;  /* 0x008000001400780b */ /* 0x000fe40003f8e000 */
[----:B0-----:R-:W-:-:S03]  /*0570*/  FSETP.GT.AND P2, PT, R12, 8.50705917302346158658e+37, PT ;  /* 0x7e8000000c00780b */ /* 0x001fc60003f44000 */
[----:B------:R-:W-:Y:S01]  /*0580*/  @P1 FMUL R20, R20, 0.25 ;  /* 0x3e80000014141820 */ /* 0x000fe20000400000 */
[----:B------:R-:W-:Y:S02]  /*0590*/  FSETP.GEU.AND P5, PT, R12, 1.175494350822287508e-38, PT ;  /* 0x008000000c00780b */ /* 0x000fe40003fae000 */
[C---:B--2---:R-:W-:Y:S02]  /*05a0*/  FSETP.GT.AND P3, PT, R26.reuse, 8.50705917302346158658e+37, PT ;  /* 0x7e8000001a00780b */ /* 0x044fe40003f64000 */
[----:B------:R-:W-:Y:S01]  /*05b0*/  FSETP.GEU.AND P6, PT, R26, 1.175494350822287508e-38, PT ;  /* 0x008000001a00780b */ /* 0x000fe20003fce000 */
[----:B-1----:R-:W-:-:S04]  /*05c0*/  IMAD.WIDE R10, R11, 0x4, R16 ;  /* 0x000000040b0a7825 */ /* 0x002fc800078e0210 */
[----:B------:R-:W-:Y:S01]  /*05d0*/  @!P4 FMUL R20, R20, 16777216 ;  /* 0x4b8000001414c820 */ /* 0x000fe20000400000 */
[----:B------:R-:W-:Y:S01]  /*05e0*/  IMAD.WIDE R16, R15, 0x4, R16 ;  /* 0x000000040f107825 */ /* 0x000fe200078e0210 */
[----:B------:R-:W-:Y:S02]  /*05f0*/  HFMA2.MMA R15, -RZ, RZ, 1.625, 0 ;  /* 0x3e800000ff0f7435 */ /* 0x000fe400000001ff */
[----:B------:R-:W0:Y:S01]  /*0600*/  MUFU.RCP R22, R20 ;  /* 0x0000001400167308 */ /* 0x000e220000001000 */
[----:B------:R-:W-:Y:S01]  /*0610*/  @P2 FMUL R12, R12, 0.25 ;  /* 0x3e8000000c0c2820 */ /* 0x000fe20000400000 */
[----:B------:R1:W2:Y:S01]  /*0620*/  @!P0 LDG.E.EL R18, desc[UR4][R10.64] ;  /* 0x000000040a128981 */ /* 0x0002a2000c2e1900 */
[----:B------:R-:W-:Y:S02]  /*0630*/  @P3 FMUL R26, R26, 0.25 ;  /* 0x3e8000001a1a3820 */ /* 0x000fe40000400000 */
[----:B------:R-:W-:Y:S02]  /*0640*/  @!P5 FMUL R12, R12, 16777216 ;  /* 0x4b8000000c0cd820 */ /* 0x000fe40000400000 */
[----:B------:R-:W-:Y:S01]  /*0650*/  @!P6 FMUL R26, R26, 16777216 ;  /* 0x4b8000001a1ae820 */ /* 0x000fe20000400000 */
[----:B------:R-:W-:Y:S01]  /*0660*/  FSEL R29, R15, 1, P1 ;  /* 0x3f8000000f1d7808 */ /* 0x000fe20000800000 */
[----:B-1----:R-:W1:Y:S01]  /*0670*/  LDC.64 R10, c[0x0][0x218] ;  /* 0x00008600ff0a7b82 */ /* 0x002e620000000a00 */
[----:B------:R-:W-:Y:S01]  /*0680*/  MOV R2, RZ ;  /* 0x000000ff00027202 */ /* 0x000fe20000000f00 */
[----:B------:R-:W4:Y:S02]  /*0690*/  MUFU.RCP R12, R12 ;  /* 0x0000000c000c7308 */ /* 0x000f240000001000 */
[----:B------:R-:W-:-:S06]  /*06a0*/  @!P4 FMUL R29, R29, 16777216 ;  /* 0x4b8000001d1dc820 */ /* 0x000fcc0000400000 */
[----:B------:R-:W1:Y:S01]  /*06b0*/  MUFU.RCP R26, R26 ;  /* 0x0000001a001a7308 */ /* 0x000e620000001000 */
[----:B0-----:R-:W-:Y:S01]  /*06c0*/  FMUL R22, R22, R29 ;  /* 0x0000001d16167220 */ /* 0x001fe20000400000 */
[----:B------:R0:W2:Y:S01]  /*06d0*/  @!P0 LDG.E.EL R2, desc[UR4][R16.64] ;  /* 0x0000000410028981 */ /* 0x0000a2000c2e1900 */
[----:B------:R-:W-:-:S05]  /*06e0*/  FSEL R29, R15, 1, P2 ;  /* 0x3f8000000f1d7808 */ /* 0x000fca0001000000 */
[----:B------:R-:W-:Y:S01]  /*06f0*/  @!P5 FMUL R29, R29, 16777216 ;  /* 0x4b8000001d1dd820 */ /* 0x000fe20000400000 */
[----:B0-----:R-:W-:-:S03]  /*0700*/  FSEL R17, R15, 1, P3 ;  /* 0x3f8000000f117808 */ /* 0x001fc60001800000 */
[----:B----4-:R-:W-:Y:S02]  /*0710*/  FMUL R20, R12, R29 ;  /* 0x0000001d0c147220 */ /* 0x010fe40000400000 */
[----:B------:R-:W-:Y:S01]  /*0720*/  @!P6 FMUL R17, R17, 16777216 ;  /* 0x4b8000001111e820 */ /* 0x000fe20000400000 */
[----:B-1----:R-:W-:-:S04]  /*0730*/  IMAD.WIDE R10, R9, 0x4, R10 ;  /* 0x00000004090a7825 */ /* 0x002fc800078e020a */
[----:B------:R-:W-:Y:S01]  /*0740*/  FMUL R12, R26, R17 ;  /* 0x000000111a0c7220 */ /* 0x000fe20000400000 */
[----:B------:R-:W-:-:S06]  /*0750*/  CS2R R16, SRZ ;  /* 0x0000000000107805 */ /* 0x000fcc000001ff00 */
[----:B------:R-:W4:Y:S01]  /*0760*/  @!P0 LDG.E.64 R16, desc[UR4][R10.64] ;  /* 0x000000040a108981 */ /* 0x000f22000c1e1b00 */
[----:B-----5:R-:W-:-:S04]  /*0770*/  FADD R26, R25, 9.9999997473787516356e-06 ;  /* 0x3727c5ac191a7421 */ /* 0x020fc80000000000 */
[----:B------:R-:W0:Y:S01]  /*0780*/  MUFU.SQRT R28, R26 ;  /* 0x0000001a001c7308 */ /* 0x000e220000002000 */
[----:B----4-:R-:W-:-:S04]  /*0790*/  FADD R16, R19, R16 ;  /* 0x0000001013107221 */ /* 0x010fc80000000000 */
[----:B---3--:R-:W-:-:S04]  /*07a0*/  FADD R13, R16, -R13 ;  /* 0x8000000d100d7221 */ /* 0x008fc80000000000 */
[----:B------:R-:W-:Y:S02]  /*07b0*/  FMUL R19, R12, R13 ;  /* 0x0000000d0c137220 */ /* 0x000fe40000400000 */
[----:B------:R-:W1:Y:S02]  /*07c0*/  LDC.64 R12, c[0x0][0x210] ;  /* 0x00008400ff0c7b82 */ /* 0x000e640000000a00 */
[----:B--2---:R-:W-:Y:S01]  /*07d0*/  FFMA R23, R19, R23, R18 ;  /* 0x0000001713177223 */ /* 0x004fe20000000012 */
[----:B------:R-:W-:Y:S01]  /*07e0*/  CS2R R18, SRZ ;  /* 0x0000000000127805 */ /* 0x000fe2000001ff00 */
[----:B-1----:R-:W-:-:S05]  /*07f0*/  IMAD.WIDE R12, R9, 0x4, R12 ;  /* 0x00000004090c7825 */ /* 0x002fca00078e020c */
[----:B------:R-:W2:Y:S01]  /*0800*/  @!P0 LDG.E.64 R18, desc[UR4][R12.64] ;  /* 0x000000040c128981 */ /* 0x000ea2000c1e1b00 */
[C---:B0-----:R-:W-:Y:S02]  /*0810*/  FSETP.GT.AND P1, PT, R28.reuse, 8.50705917302346158658e+37, PT ;  /* 0x7e8000001c00780b */ /* 0x041fe40003f24000 */
[----:B------:R-:W-:Y:S01]  /*0820*/  FSETP.GEU.AND P2, PT, R28, 1.175494350822287508e-38, PT ;  /* 0x008000001c00780b */ /* 0x000fe20003f4e000 */
[----:B------:R-:W-:-:S10]  /*0830*/  FADD R17, R14, R17 ;  /* 0x000000110e117221 */ /* 0x000fd40000000000 */
[----:B------:R-:W-:-:S04]  /*0840*/  @P1 FMUL R28, R28, 0.25 ;  /* 0x3e8000001c1c1820 */ /* 0x000fc80000400000 */
[----:B------:R-:W-:Y:S01]  /*0850*/  @!P2 FMUL R28, R28, 16777216 ;  /* 0x4b8000001c1ca820 */ /* 0x000fe20000400000 */
[----:B------:R-:W-:Y:S02]  /*0860*/  FSEL R30, R15, 1, P1 ;  /* 0x3f8000000f1e7808 */ /* 0x000fe40000800000 */
[----:B------:R-:W0:Y:S01]  /*0870*/  LDC.64 R14, c[0x0][0x270] ;  /* 0x00009c00ff0e7b82 */ /* 0x000e220000000a00 */
[----:B------:R-:W1:Y:S02]  /*0880*/  MUFU.RCP R25, R28 ;  /* 0x0000001c00197308 */ /* 0x000e640000001000 */
[----:B------:R-:W-:Y:S01]  /*0890*/  @!P2 FMUL R30, R30, 16777216 ;  /* 0x4b8000001e1ea820 */ /* 0x000fe20000400000 */
[----:B------:R-:W-:-:S03]  /*08a0*/  FADD R6, R17, -R6 ;  /* 0x8000000611067221 */ /* 0x000fc60000000000 */
[----:B-1----:R-:W-:-:S04]  /*08b0*/  FMUL R25, R25, R30 ;  /* 0x0000001e19197220 */ /* 0x002fc80000400000 */
[----:B------:R-:W-:-:S04]  /*08c0*/  FMUL R25, R25, R6 ;  /* 0x0000000619197220 */ /* 0x000fc80000400000 */
[----:B------:R-:W-:Y:S01]  /*08d0*/  FFMA R2, R25, R21, R2 ;  /* 0x0000001519027223 */ /* 0x000fe20000000002 */
[----:B0-----:R-:W-:-:S04]  /*08e0*/  IMAD.WIDE R14, R9, 0x4, R14 ;  /* 0x00000004090e7825 */ /* 0x001fc800078e020e */
[----:B--2---:R-:W-:Y:S01]  /*08f0*/  FADD R18, R27, R18 ;  /* 0x000000121b127221 */ /* 0x004fe20000000000 */
[----:B------:R-:W-:-:S03]  /*0900*/  FADD R19, R24, R19 ;  /* 0x0000001318137221 */ /* 0x000fc60000000000 */
[----:B------:R-:W-:Y:S01]  /*0910*/  FADD R5, R18, -R5 ;  /* 0x8000000512057221 */ /* 0x000fe20000000000 */
[----:B------:R-:W-:-:S03]  /*0920*/  FADD R27, R19, -R8 ;  /* 0x80000008131b7221 */ /* 0x000fc60000000000 */
[----:B------:R-:W-:Y:S01]  /*0930*/  FMUL R22, R22, R5 ;  /* 0x0000000516167220 */ /* 0x000fe20000400000 */
[----:B------:R-:W-:Y:S01]  /*0940*/  FMUL R27, R20, R27 ;  /* 0x0000001b141b7220 */ /* 0x000fe20000400000 */
[----:B------:R0:W-:Y:S02]  /*0950*/  @!P0 STG.E.64 desc[UR4][R12.64], R18 ;  /* 0x000000120c008986 */ /* 0x0001e4000c101b04 */
[----:B------:R-:W-:Y:S01]  /*0960*/  FFMA R4, R22, R4, R7 ;  /* 0x0000000416047223 */ /* 0x000fe20000000007 */
[----:B------:R-:W-:Y:S01]  /*0970*/  FFMA R3, R27, R3, R0 ;  /* 0x000000031b037223 */ /* 0x000fe20000000000 */
[----:B------:R0:W-:Y:S02]  /*0980*/  @!P0 STG.E.64 desc[UR4][R10.64], R16 ;  /* 0x000000100a008986 */ /* 0x0001e4000c101b04 */
[----:B------:R-:W-:Y:S01]  /*0990*/  FADD R4, R23, R4 ;  /* 0x0000000417047221 */ /* 0x000fe20000000000 */
[----:B------:R-:W-:Y:S01]  /*09a0*/  FADD R5, R2, R3 ;  /* 0x0000000302057221 */ /* 0x000fe20000000000 */
[----:B0-----:R-:W-:Y:S06]  /*09b0*/  @P0 EXIT ;  /* 0x000000000000094d */ /* 0x001fec0003800000 */
[----:B------:R-:W-:Y:S01]  /*09c0*/  STG.E.64 desc[UR4][R14.64], R4 ;  /* 0x000000040e007986 */ /* 0x000fe2000c101b04 */
[----:B------:R-:W-:Y:S05]  /*09d0*/  EXIT ;  /* 0x000000000000794d */ /* 0x000fea0003800000 */
.L_x_0:
[----:B------:R-:W-:-:S00]  /*09e0*/  BRA `(.L_x_0) ;  /* 0xfffffffc00fc7947 */ /* 0x000fc0000383ffff */
[----:B------:R-:W-:-:S00]  /*09f0*/  NOP ;  /* 0x0000000000007918 */ /* 0x000fc00000000000 */
        /* <DEDUP_REMOVED lines=8> */
.L_x_1:


//--------------------- .nv.global.init           --------------------------
	.section	.nv.global.init,"aw",@progbits
.nv.global.init:
	.type		_$_str,@object
	.size		_$_str,(_$_str_$_2 - _$_str)
_$_str:
        /*0000*/ 	.byte	0x5f, 0x5f, 0x43, 0x55, 0x44, 0x41, 0x5f, 0x46, 0x54, 0x5a, 0x00
	.type		_$_str_$_2,@object
	.size		_$_str_$_2,(.L_1 - _$_str_$_2)
_$_str_$_2:
        /*000b*/ 	.byte	0x5f, 0x5f, 0x43, 0x55, 0x44, 0x41, 0x5f, 0x50, 0x52, 0x45, 0x43, 0x5f, 0x53, 0x51, 0x52, 0x54
        /*001b*/ 	.byte	0x00
.L_1:


//--------------------- .nv.constant0.triton_poi_fused__native_batch_norm_legit_no_training_add_convolution_63 --------------------------
	.section	.nv.constant0.triton_poi_fused__native_batch_norm_legit_no_training_add_convolution_63,"a",@progbits
	.sectionflags	@""
	.align	4
.nv.constant0.triton_poi_fused__native_batch_norm_legit_no_training_add_convolution_63:
	.zero		636
